//
// Generated by NVIDIA NVVM Compiler
//
// Compiler Build ID: CL-36424714
// Cuda compilation tools, release 13.0, V13.0.88
// Based on NVVM 20.0.0
//

.version 9.0
.target sm_100
.address_size 64

	// .globl	_Z13matrixAddCUDAPKfS0_Pfii

.visible .entry _Z13matrixAddCUDAPKfS0_Pfii(
	.param .u64 .ptr .align 1 _Z13matrixAddCUDAPKfS0_Pfii_param_0,
	.param .u64 .ptr .align 1 _Z13matrixAddCUDAPKfS0_Pfii_param_1,
	.param .u64 .ptr .align 1 _Z13matrixAddCUDAPKfS0_Pfii_param_2,
	.param .u32 _Z13matrixAddCUDAPKfS0_Pfii_param_3,
	.param .u32 _Z13matrixAddCUDAPKfS0_Pfii_param_4
)
{
	.reg .pred 	%p<4>;
	.reg .b32 	%r<12>;
	.reg .b32 	%f<4>;
	.reg .b64 	%rd<11>;

	ld.param.u64 	%rd1, [_Z13matrixAddCUDAPKfS0_Pfii_param_0];
	ld.param.u64 	%rd2, [_Z13matrixAddCUDAPKfS0_Pfii_param_1];
	ld.param.u64 	%rd3, [_Z13matrixAddCUDAPKfS0_Pfii_param_2];
	ld.param.u32 	%r3, [_Z13matrixAddCUDAPKfS0_Pfii_param_3];
	ld.param.u32 	%r4, [_Z13matrixAddCUDAPKfS0_Pfii_param_4];
	mov.u32 	%r5, %ctaid.x;
	mov.u32 	%r6, %ntid.x;
	mov.u32 	%r7, %tid.x;
	mad.lo.s32 	%r1, %r5, %r6, %r7;
	mov.u32 	%r8, %ctaid.y;
	mov.u32 	%r9, %ntid.y;
	mov.u32 	%r10, %tid.y;
	mad.lo.s32 	%r2, %r8, %r9, %r10;
	setp.ge.s32 	%p1, %r2, %r4;
	setp.ge.s32 	%p2, %r1, %r3;
	or.pred  	%p3, %p2, %p1;
	@%p3 bra 	$L__BB0_2;
	cvta.to.global.u64 	%rd4, %rd1;
	cvta.to.global.u64 	%rd5, %rd2;
	cvta.to.global.u64 	%rd6, %rd3;
	mad.lo.s32 	%r11, %r3, %r2, %r1;
	mul.wide.s32 	%rd7, %r11, 4;
	add.s64 	%rd8, %rd4, %rd7;
	ld.global.f32 	%f1, [%rd8];
	add.s64 	%rd9, %rd5, %rd7;
	ld.global.f32 	%f2, [%rd9];
	add.f32 	%f3, %f1, %f2;
	add.s64 	%rd10, %rd6, %rd7;
	st.global.f32 	[%rd10], %f3;
$L__BB0_2:
	ret;

}


// ===== COMPILED SASS (sm_100) =====

	.target	sm_100

	.elftype	@"ET_EXEC"


//--------------------- .note.nv.tkinfo           --------------------------
	.section	.note.nv.tkinfo,"",@"SHT_NOTE"
	.sectionflags	@"SHF_NOTE_NV_TKINFO"
	.tkinfo
        /*0018*/ 	.word	0x00000002
        /*0030*/ 	.string	""
        /*0030*/ 	.string	"ptxas"
        /*0030*/ 	.string	"Cuda compilation tools, release 13.0, V13.0.88"
        /*0030*/ 	.string	"Build cuda_13.0.r13.0/compiler.36424714_0"
        /*0030*/ 	.string	"-arch sm_100 -m 64 "



//--------------------- .note.nv.cuinfo           --------------------------
	.section	.note.nv.cuinfo,"",@"SHT_NOTE"
	.sectionflags	@"SHF_NOTE_NV_CUINFO"
        /*0018*/ 	.short	0x0002
        /*001a*/ 	.short	0x0064
        /*001c*/ 	.short	0x0082
	.zero		2


//--------------------- .nv.info                  --------------------------
	.section	.nv.info,"",@"SHT_CUDA_INFO"
	.align	4


	//----- nvinfo : EIATTR_REGCOUNT
	.align		4
        /*0000*/ 	.byte	0x04, 0x2f
        /*0002*/ 	.short	(.L_1 - .L_0)
	.align		4
.L_0:
        /*0004*/ 	.word	index@(_Z13matrixAddCUDAPKfS0_Pfii)
        /*0008*/ 	.word	0x0000000c


	//----- nvinfo : EIATTR_FRAME_SIZE
	.align		4
.L_1:
        /*000c*/ 	.byte	0x04, 0x11
        /*000e*/ 	.short	(.L_3 - .L_2)
	.align		4
.L_2:
        /*0010*/ 	.word	index@(_Z13matrixAddCUDAPKfS0_Pfii)
        /*0014*/ 	.word	0x00000000


	//----- nvinfo : EIATTR_MIN_STACK_SIZE
	.align		4
.L_3:
        /*0018*/ 	.byte	0x04, 0x12
        /*001a*/ 	.short	(.L_5 - .L_4)
	.align		4
.L_4:
        /*001c*/ 	.word	index@(_Z13matrixAddCUDAPKfS0_Pfii)
        /*0020*/ 	.word	0x00000000
.L_5:


//--------------------- .nv.compat                --------------------------
	.section	.nv.compat,"",@"SHT_CUDA_COMPAT_INFO"
	.align	4
        /*0000*/ 	.byte	0x02, 0x09, 0x00, 0x00, 0x02, 0x02, 0x01, 0x00, 0x02, 0x05, 0x05, 0x00, 0x03, 0x07, 0x01, 0x01
        /*0010*/ 	.byte	0x02, 0x03, 0x00, 0x00, 0x02, 0x06, 0x01, 0x00, 0x04, 0x0b, 0x08, 0x00, 0x09, 0x00, 0x00, 0x00
        /*0020*/ 	.byte	0x00, 0x00, 0x00, 0x00


//--------------------- .nv.info._Z13matrixAddCUDAPKfS0_Pfii --------------------------
	.section	.nv.info._Z13matrixAddCUDAPKfS0_Pfii,"",@"SHT_CUDA_INFO"
	.sectionflags	@""
	.align	4


	//----- nvinfo : EIATTR_CUDA_API_VERSION
	.align		4
        /*0000*/ 	.byte	0x04, 0x37
        /*0002*/ 	.short	(.L_7 - .L_6)
.L_6:
        /*0004*/ 	.word	0x00000082


	//----- nvinfo : EIATTR_KPARAM_INFO
	.align		4
.L_7:
        /*0008*/ 	.byte	0x04, 0x17
        /*000a*/ 	.short	(.L_9 - .L_8)
.L_8:
        /*000c*/ 	.word	0x00000000
        /*0010*/ 	.short	0x0004
        /*0012*/ 	.short	0x001c
        /*0014*/ 	.byte	0x00, 0xf0, 0x11, 0x00


	//----- nvinfo : EIATTR_KPARAM_INFO
	.align		4
.L_9:
        /*0018*/ 	.byte	0x04, 0x17
        /*001a*/ 	.short	(.L_11 - .L_10)
.L_10:
        /*001c*/ 	.word	0x00000000
        /*0020*/ 	.short	0x0003
        /*0022*/ 	.short	0x0018
        /*0024*/ 	.byte	0x00, 0xf0, 0x11, 0x00


	//----- nvinfo : EIATTR_KPARAM_INFO
	.align		4
.L_11:
        /*0028*/ 	.byte	0x04, 0x17
        /*002a*/ 	.short	(.L_13 - .L_12)
.L_12:
        /*002c*/ 	.word	0x00000000
        /*0030*/ 	.short	0x0002
        /*0032*/ 	.short	0x0010
        /*0034*/ 	.byte	0x00, 0xf5, 0x21, 0x00


	//----- nvinfo : EIATTR_KPARAM_INFO
	.align		4
.L_13:
        /*0038*/ 	.byte	0x04, 0x17
        /*003a*/ 	.short	(.L_15 - .L_14)
.L_14:
        /*003c*/ 	.word	0x00000000
        /*0040*/ 	.short	0x0001
        /*0042*/ 	.short	0x0008
        /*0044*/ 	.byte	0x00, 0xf5, 0x21, 0x00


	//----- nvinfo : EIATTR_KPARAM_INFO
	.align		4
.L_15:
        /*0048*/ 	.byte	0x04, 0x17
        /*004a*/ 	.short	(.L_17 - .L_16)
.L_16:
        /*004c*/ 	.word	0x00000000
        /*0050*/ 	.short	0x0000
        /*0052*/ 	.short	0x0000
        /*0054*/ 	.byte	0x00, 0xf5, 0x21, 0x00


	//----- nvinfo : EIATTR_SPARSE_MMA_MASK
	.align		4
.L_17:
        /*0058*/ 	.byte	0x03, 0x50
        /*005a*/ 	.short	0x0000


	//----- nvinfo : EIATTR_MAXREG_COUNT
	.align		4
        /*005c*/ 	.byte	0x03, 0x1b
        /*005e*/ 	.short	0x00ff


	//----- nvinfo : EIATTR_MERCURY_ISA_VERSION
	.align		4
        /*0060*/ 	.byte	0x03, 0x5f
        /*0062*/ 	.short	0x0101


	//----- nvinfo : EIATTR_VRC_CTA_INIT_COUNT
	.align		4
        /*0064*/ 	.byte	0x02, 0x4a
	.zero		1
	.zero		1


	//----- nvinfo : EIATTR_EXIT_INSTR_OFFSETS
	.align		4
        /*0068*/ 	.byte	0x04, 0x1c
        /*006a*/ 	.short	(.L_19 - .L_18)


	//   ....[0]....
.L_18:
        /*006c*/ 	.word	0x000000c0


	//   ....[1]....
        /*0070*/ 	.word	0x00000190


	//----- nvinfo : EIATTR_CBANK_PARAM_SIZE
	.align		4
.L_19:
        /*0074*/ 	.byte	0x03, 0x19
        /*0076*/ 	.short	0x0020


	//----- nvinfo : EIATTR_PARAM_CBANK
	.align		4
        /*0078*/ 	.byte	0x04, 0x0a
        /*007a*/ 	.short	(.L_21 - .L_20)
	.align		4
.L_20:
        /*007c*/ 	.word	index@(.nv.constant0._Z13matrixAddCUDAPKfS0_Pfii)
        /*0080*/ 	.short	0x0380
        /*0082*/ 	.short	0x0020


	//----- nvinfo : EIATTR_SW_WAR
	.align		4
.L_21:
        /*0084*/ 	.byte	0x04, 0x36
        /*0086*/ 	.short	(.L_23 - .L_22)
.L_22:
        /*0088*/ 	.word	0x00000008
.L_23:


//--------------------- .nv.callgraph             --------------------------
	.section	.nv.callgraph,"",@"SHT_CUDA_CALLGRAPH"
	.align	4
	.sectionentsize	8
	.align		4
        /*0000*/ 	.word	0x00000000
	.align		4
        /*0004*/ 	.word	0xffffffff
	.align		4
        /*0008*/ 	.word	0x00000000
	.align		4
        /*000c*/ 	.word	0xfffffffe
	.align		4
        /*0010*/ 	.word	0x00000000
	.align		4
        /*0014*/ 	.word	0xfffffffd
	.align		4
        /*0018*/ 	.word	0x00000000
	.align		4
        /*001c*/ 	.word	0xfffffffc


//--------------------- .text._Z13matrixAddCUDAPKfS0_Pfii --------------------------
	.section	.text._Z13matrixAddCUDAPKfS0_Pfii,"ax",@progbits
	.align	128
        .global         _Z13matrixAddCUDAPKfS0_Pfii
        .type           _Z13matrixAddCUDAPKfS0_Pfii,@function
        .size           _Z13matrixAddCUDAPKfS0_Pfii,(.L_x_1 - _Z13matrixAddCUDAPKfS0_Pfii)
        .other          _Z13matrixAddCUDAPKfS0_Pfii,@"STO_CUDA_ENTRY STV_DEFAULT"
_Z13matrixAddCUDAPKfS0_Pfii:
.text._Z13matrixAddCUDAPKfS0_Pfii:
[----:B------:R-:W-:Y:S01]  /*0000*/  LDC R1, c[0x0][0x37c] ;  /* 0x0000df00ff017b82 */ /* 0x000fe20000000800 */
[----:B------:R-:W0:Y:S07]  /*0010*/  S2R R2, SR_TID.Y ;  /* 0x0000000000027919 */ /* 0x000e2e0000002200 */
[----:B------:R-:W1:Y:S01]  /*0020*/  LDC R0, c[0x0][0x360] ;  /* 0x0000d800ff007b82 */ /* 0x000e620000000800 */
[----:B------:R-:W2:Y:S01]  /*0030*/  LDCU.64 UR6, c[0x0][0x398] ;  /* 0x00007300ff0677ac */ /* 0x000ea20008000a00 */
[----:B------:R-:W1:Y:S06]  /*0040*/  S2R R3, SR_TID.X ;  /* 0x0000000000037919 */ /* 0x000e6c0000002100 */
[----:B------:R-:W0:Y:S08]  /*0050*/  S2UR UR5, SR_CTAID.Y ;  /* 0x00000000000579c3 */ /* 0x000e300000002600 */
[----:B------:R-:W0:Y:S08]  /*0060*/  LDC R7, c[0x0][0x364] ;  /* 0x0000d900ff077b82 */ /* 0x000e300000000800 */
[----:B------:R-:W1:Y:S01]  /*0070*/  S2UR UR4, SR_CTAID.X ;  /* 0x00000000000479c3 */ /* 0x000e620000002500 */
[----:B0-----:R-:W-:-:S05]  /*0080*/  IMAD R7, R7, UR5, R2 ;  /* 0x0000000507077c24 */ /* 0x001fca000f8e0202 */
[----:B--2---:R-:W-:Y:S01]  /*0090*/  ISETP.GE.AND P0, PT, R7, UR7, PT ;  /* 0x0000000707007c0c */ /* 0x004fe2000bf06270 */
[----:B-1----:R-:W-:-:S05]  /*00a0*/  IMAD R0, R0, UR4, R3 ;  /* 0x0000000400007c24 */ /* 0x002fca000f8e0203 */
[----:B------:R-:W-:-:S13]  /*00b0*/  ISETP.GE.OR P0, PT, R0, UR6, P0 ;  /* 0x0000000600007c0c */ /* 0x000fda0008706670 */
[----:B------:R-:W-:Y:S05]  /*00c0*/  @P0 EXIT ;  /* 0x000000000000094d */ /* 0x000fea0003800000 */
[----:B------:R-:W0:Y:S01]  /*00d0*/  LDC.64 R2, c[0x0][0x380] ;  /* 0x0000e000ff027b82 */ /* 0x000e220000000a00 */
[----:B------:R-:W1:Y:S01]  /*00e0*/  LDCU.64 UR4, c[0x0][0x358] ;  /* 0x00006b00ff0477ac */ /* 0x000e620008000a00 */
[----:B------:R-:W-:-:S06]  /*00f0*/  IMAD R9, R7, UR6, R0 ;  /* 0x0000000607097c24 */ /* 0x000fcc000f8e0200 */
[----:B------:R-:W2:Y:S08]  /*0100*/  LDC.64 R4, c[0x0][0x388] ;  /* 0x0000e200ff047b82 */ /* 0x000eb00000000a00 */
[----:B------:R-:W3:Y:S01]  /*0110*/  LDC.64 R6, c[0x0][0x390] ;  /* 0x0000e400ff067b82 */ /* 0x000ee20000000a00 */
[----:B0-----:R-:W-:-:S06]  /*0120*/  IMAD.WIDE R2, R9, 0x4, R2 ;  /* 0x0000000409027825 */ /* 0x001fcc00078e0202 */
[----:B-1----:R-:W4:Y:S01]  /*0130*/  LDG.E R2, desc[UR4][R2.64] ;  /* 0x0000000402027981 */ /* 0x002f22000c1e1900 */
[----:B--2---:R-:W-:-:S06]  /*0140*/  IMAD.WIDE R4, R9, 0x4, R4 ;  /* 0x0000000409047825 */ /* 0x004fcc00078e0204 */
[----:B------:R-:W4:Y:S01]  /*0150*/  LDG.E R5, desc[UR4][R4.64] ;  /* 0x0000000404057981 */ /* 0x000f22000c1e1900 */
[----:B---3--:R-:W-:-:S04]  /*0160*/  IMAD.WIDE R6, R9, 0x4, R6 ;  /* 0x0000000409067825 */ /* 0x008fc800078e0206 */
[----:B----4-:R-:W-:-:S05]  /*0170*/  FADD R9, R2, R5 ;  /* 0x0000000502097221 */ /* 0x010fca0000000000 */
[----:B------:R-:W-:Y:S01]  /*0180*/  STG.E desc[UR4][R6.64], R9 ;  /* 0x0000000906007986 */ /* 0x000fe2000c101904 */
[----:B------:R-:W-:Y:S05]  /*0190*/  EXIT ;  /* 0x000000000000794d */ /* 0x000fea0003800000 */
.L_x_0:
[----:B------:R-:W-:-:S00]  /*01a0*/  BRA `(.L_x_0) ;  /* 0xfffffffc00fc7947 */ /* 0x000fc0000383ffff */
[----:B------:R-:W-:-:S00]  /*01b0*/  NOP ;  /* 0x0000000000007918 */ /* 0x000fc00000000000 */
        /* <DEDUP_REMOVED lines=12> */
.L_x_1:


//--------------------- .nv.shared.reserved.0     --------------------------
	.section	.nv.shared.reserved.0,"aw",@nobits
	.weak		__nv_reservedSMEM_offset_0_alias
	.size		__nv_reservedSMEM_offset_0_alias, 0, 64
	.other		__nv_reservedSMEM_offset_0_alias,@"STO_CUDA_RESERVED_SHARED STV_DEFAULT"
__nv_reservedSMEM_offset_0_alias:
	.zero		0
	.zero		64


//--------------------- .nv.constant0._Z13matrixAddCUDAPKfS0_Pfii --------------------------
	.section	.nv.constant0._Z13matrixAddCUDAPKfS0_Pfii,"a",@progbits
	.sectionflags	@""
	.align	4
.nv.constant0._Z13matrixAddCUDAPKfS0_Pfii:
	.zero		928


//--------------------- SYMBOLS --------------------------

	.type		.nv.reservedSmem.offset0,@object
	.size		.nv.reservedSmem.offset0,0x4
